	.headerflags	@"EF_CUDA_TEXMODE_UNIFIED EF_CUDA_64BIT_ADDRESS EF_CUDA_ACCELERATORS EF_CUDA_SM90 EF_CUDA_VIRTUAL_SM(EF_CUDA_SM90)"
	.elftype	@"ET_EXEC"


//--------------------- .nv.info                  --------------------------
	.section	.nv.info,"",@"SHT_CUDA_INFO"
	.align	4


	//----- nvinfo : EIATTR_REGCOUNT
	.align		4
        /*0000*/ 	.byte	0x04, 0x2f
        /*0002*/ 	.short	(.L_2 - .L_1)
	.align		4
.L_1:
        /*0004*/ 	.word	index@(triton_per_fused__to_copy__unsafe_index_abs_add_arange_clamp_exp_mul_pow_sub_sum_3)
        /*0008*/ 	.word	0x00000025


	//----- nvinfo : EIATTR_MIN_STACK_SIZE
	.align		4
.L_2:
        /*000c*/ 	.byte	0x04, 0x12
        /*000e*/ 	.short	(.L_4 - .L_3)
	.align		4
.L_3:
        /*0010*/ 	.word	index@(triton_per_fused__to_copy__unsafe_index_abs_add_arange_clamp_exp_mul_pow_sub_sum_3)
        /*0014*/ 	.word	0x00000000


	//----- nvinfo : EIATTR_FRAME_SIZE
	.align		4
.L_4:
        /*0018*/ 	.byte	0x04, 0x11
        /*001a*/ 	.short	(.L_6 - .L_5)
	.align		4
.L_5:
        /*001c*/ 	.word	index@(triton_per_fused__to_copy__unsafe_index_abs_add_arange_clamp_exp_mul_pow_sub_sum_3)
        /*0020*/ 	.word	0x00000000


	//----- nvinfo : EIATTR_MIN_STACK_SIZE
	.align		4
.L_6:
        /*0024*/ 	.byte	0x04, 0x12
        /*0026*/ 	.short	(.L_8 - .L_7)
	.align		4
.L_7:
        /*0028*/ 	.word	index@(triton_per_fused__to_copy__unsafe_index_abs_add_arange_clamp_exp_mul_pow_sub_sum_3)
        /*002c*/ 	.word	0x00000000
.L_8:


//--------------------- .nv.info.triton_per_fused__to_copy__unsafe_index_abs_add_arange_clamp_exp_mul_pow_sub_sum_3 --------------------------
	.section	.nv.info.triton_per_fused__to_copy__unsafe_index_abs_add_arange_clamp_exp_mul_pow_sub_sum_3,"",@"SHT_CUDA_INFO"
	.sectionflags	@""
	.align	4


	//----- nvinfo : EIATTR_CUDA_API_VERSION
	.align		4
        /*0000*/ 	.byte	0x04, 0x37
        /*0002*/ 	.short	(.L_10 - .L_9)
.L_9:
        /*0004*/ 	.word	0x0000007c


	//----- nvinfo : EIATTR_KPARAM_INFO
	.align		4
.L_10:
        /*0008*/ 	.byte	0x04, 0x17
        /*000a*/ 	.short	(.L_12 - .L_11)
.L_11:
        /*000c*/ 	.word	0x00000000
        /*0010*/ 	.short	0x0005
        /*0012*/ 	.short	0x0024
        /*0014*/ 	.byte	0x00, 0xf0, 0x11, 0x00


	//----- nvinfo : EIATTR_KPARAM_INFO
	.align		4
.L_12:
        /*0018*/ 	.byte	0x04, 0x17
        /*001a*/ 	.short	(.L_14 - .L_13)
.L_13:
        /*001c*/ 	.word	0x00000000
        /*0020*/ 	.short	0x0004
        /*0022*/ 	.short	0x0020
        /*0024*/ 	.byte	0x00, 0xf0, 0x11, 0x00


	//----- nvinfo : EIATTR_KPARAM_INFO
	.align		4
.L_14:
        /*0028*/ 	.byte	0x04, 0x17
        /*002a*/ 	.short	(.L_16 - .L_15)
.L_15:
        /*002c*/ 	.word	0x00000000
        /*0030*/ 	.short	0x0003
        /*0032*/ 	.short	0x0018
        /*0034*/ 	.byte	0x00, 0xf4, 0x21, 0x00


	//----- nvinfo : EIATTR_KPARAM_INFO
	.align		4
.L_16:
        /*0038*/ 	.byte	0x04, 0x17
        /*003a*/ 	.short	(.L_18 - .L_17)
.L_17:
        /*003c*/ 	.word	0x00000000
        /*0040*/ 	.short	0x0002
        /*0042*/ 	.short	0x0010
        /*0044*/ 	.byte	0x00, 0xf4, 0x21, 0x00


	//----- nvinfo : EIATTR_KPARAM_INFO
	.align		4
.L_18:
        /*0048*/ 	.byte	0x04, 0x17
        /*004a*/ 	.short	(.L_20 - .L_19)
.L_19:
        /*004c*/ 	.word	0x00000000
        /*0050*/ 	.short	0x0001
        /*0052*/ 	.short	0x0008
        /*0054*/ 	.byte	0x00, 0xf4, 0x21, 0x00


	//----- nvinfo : EIATTR_KPARAM_INFO
	.align		4
.L_20:
        /*0058*/ 	.byte	0x04, 0x17
        /*005a*/ 	.short	(.L_22 - .L_21)
.L_21:
        /*005c*/ 	.word	0x00000000
        /*0060*/ 	.short	0x0000
        /*0062*/ 	.short	0x0000
        /*0064*/ 	.byte	0x00, 0xf4, 0x21, 0x00


	//----- nvinfo : EIATTR_SPARSE_MMA_MASK
	.align		4
.L_22:
        /*0068*/ 	.byte	0x03, 0x50
        /*006a*/ 	.short	0x0000


	//----- nvinfo : EIATTR_MAXREG_COUNT
	.align		4
        /*006c*/ 	.byte	0x03, 0x1b
        /*006e*/ 	.short	0x00ff


	//----- nvinfo : EIATTR_COOP_GROUP_MASK_REGIDS
	.align		4
        /*0070*/ 	.byte	0x04, 0x29
        /*0072*/ 	.short	(.L_24 - .L_23)


	//   ....[0]....
.L_23:
        /*0074*/ 	.word	0xffffffff


	//   ....[1]....
        /*0078*/ 	.word	0xffffffff


	//----- nvinfo : EIATTR_COOP_GROUP_INSTR_OFFSETS
	.align		4
.L_24:
        /*007c*/ 	.byte	0x04, 0x28
        /*007e*/ 	.short	(.L_26 - .L_25)


	//   ....[0]....
.L_25:
        /*0080*/ 	.word	0x00001490


	//   ....[1]....
        /*0084*/ 	.word	0x000014e0


	//----- nvinfo : EIATTR_EXIT_INSTR_OFFSETS
	.align		4
.L_26:
        /*0088*/ 	.byte	0x04, 0x1c
        /*008a*/ 	.short	(.L_28 - .L_27)


	//   ....[0]....
.L_27:
        /*008c*/ 	.word	0x00001680


	//   ....[1]....
        /*0090*/ 	.word	0x000016a0


	//----- nvinfo : EIATTR_REQNTID
	.align		4
.L_28:
        /*0094*/ 	.byte	0x04, 0x10
        /*0096*/ 	.short	(.L_30 - .L_29)
.L_29:
        /*0098*/ 	.word	0x00000080
        /*009c*/ 	.word	0x00000001
        /*00a0*/ 	.word	0x00000001


	//----- nvinfo : EIATTR_CRS_STACK_SIZE
	.align		4
.L_30:
        /*00a4*/ 	.byte	0x04, 0x1e
        /*00a6*/ 	.short	(.L_32 - .L_31)
.L_31:
        /*00a8*/ 	.word	0x00000000


	//----- nvinfo : EIATTR_CBANK_PARAM_SIZE
	.align		4
.L_32:
        /*00ac*/ 	.byte	0x03, 0x19
        /*00ae*/ 	.short	0x0028


	//----- nvinfo : EIATTR_PARAM_CBANK
	.align		4
        /*00b0*/ 	.byte	0x04, 0x0a
        /*00b2*/ 	.short	(.L_34 - .L_33)
	.align		4
.L_33:
        /*00b4*/ 	.word	index@(.nv.constant0.triton_per_fused__to_copy__unsafe_index_abs_add_arange_clamp_exp_mul_pow_sub_sum_3)
        /*00b8*/ 	.short	0x0210
        /*00ba*/ 	.short	0x0028


	//----- nvinfo : EIATTR_SW_WAR
	.align		4
.L_34:
        /*00bc*/ 	.byte	0x04, 0x36
        /*00be*/ 	.short	(.L_36 - .L_35)
.L_35:
        /*00c0*/ 	.word	0x00000008
.L_36:


//--------------------- .nv.callgraph             --------------------------
	.section	.nv.callgraph,"",@"SHT_CUDA_CALLGRAPH"
	.align	4
	.sectionentsize	8
	.align		4
        /*0000*/ 	.word	0x00000000
	.align		4
        /*0004*/ 	.word	0xffffffff
	.align		4
        /*0008*/ 	.word	0x00000000
	.align		4
        /*000c*/ 	.word	0xfffffffe
	.align		4
        /*0010*/ 	.word	0x00000000
	.align		4
        /*0014*/ 	.word	0xfffffffd
	.align		4
        /*0018*/ 	.word	0x00000000
	.align		4
        /*001c*/ 	.word	0xfffffffc


//--------------------- .nv.constant4             --------------------------
	.section	.nv.constant4,"a",@progbits
	.align	8
	.align		8
.nv.constant4:
        /*0000*/ 	.dword	_$_str


//--------------------- .text.triton_per_fused__to_copy__unsafe_index_abs_add_arange_clamp_exp_mul_pow_sub_sum_3 --------------------------
	.section	.text.triton_per_fused__to_copy__unsafe_index_abs_add_arange_clamp_exp_mul_pow_sub_sum_3,"ax",@progbits
	.sectionflags	@"SHF_BARRIERS=1"
	.align	128
        .global         triton_per_fused__to_copy__unsafe_index_abs_add_arange_clamp_exp_mul_pow_sub_sum_3
        .type           triton_per_fused__to_copy__unsafe_index_abs_add_arange_clamp_exp_mul_pow_sub_sum_3,@function
        .size           triton_per_fused__to_copy__unsafe_index_abs_add_arange_clamp_exp_mul_pow_sub_sum_3,(.L_x_9 - triton_per_fused__to_copy__unsafe_index_abs_add_arange_clamp_exp_mul_pow_sub_sum_3)
        .other          triton_per_fused__to_copy__unsafe_index_abs_add_arange_clamp_exp_mul_pow_sub_sum_3,@"STO_CUDA_ENTRY STV_DEFAULT"
triton_per_fused__to_copy__unsafe_index_abs_add_arange_clamp_exp_mul_pow_sub_sum_3:
.text.triton_per_fused__to_copy__unsafe_index_abs_add_arange_clamp_exp_mul_pow_sub_sum_3:
[----:B------:R-:W0:Y:S01]  /*0000*/  LDC R1, c[0x0][0x28] ;  /* 0x00000a00ff017b82 */ /* 0x000e220000000800 */
[----:B------:R-:W1:Y:S01]  /*0010*/  S2R R21, SR_TID.X ;  /* 0x0000000000157919 */ /* 0x000e620000002100 */
[----:B------:R-:W-:Y:S01]  /*0020*/  CS2R R10, SRZ ;  /* 0x00000000000a7805 */ /* 0x000fe2000001ff00 */
[----:B------:R-:W-:Y:S01]  /*0030*/  ULDC.64 UR6, c[0x0][0x208] ;  /* 0x0000820000067ab9 */ /* 0x000fe20000000a00 */
[----:B------:R-:W2:Y:S01]  /*0040*/  S2R R2, SR_CTAID.X ;  /* 0x0000000000027919 */ /* 0x000ea20000002500 */
[----:B------:R-:W-:Y:S01]  /*0050*/  HFMA2.MMA R24, -RZ, RZ, 0, 9.5367431640625e-07 ;  /* 0x00000010ff187435 */ /* 0x000fe200000001ff */
[----:B------:R-:W-:Y:S01]  /*0060*/  IMAD.MOV.U32 R25, RZ, RZ, 0x0 ;  /* 0x00000000ff197424 */ /* 0x000fe200078e00ff */
[----:B------:R-:W-:Y:S01]  /*0070*/  ULDC.64 UR4, c[0x0][0x220] ;  /* 0x0000880000047ab9 */ /* 0x000fe20000000a00 */
[----:B------:R-:W3:Y:S01]  /*0080*/  LDC.64 R18, c[0x0][0x220] ;  /* 0x00008800ff127b82 */ /* 0x000ee20000000a00 */
[----:B-1----:R-:W-:Y:S02]  /*0090*/  SHF.R.U32.HI R3, RZ, 0x2, R21 ;  /* 0x00000002ff037819 */ /* 0x002fe40000011615 */
[----:B--2---:R-:W-:-:S02]  /*00a0*/  SHF.L.U32 R0, R2, 0x5, RZ ;  /* 0x0000000502007819 */ /* 0x004fc400000006ff */
[----:B------:R-:W-:Y:S02]  /*00b0*/  SGXT.U32 R3, R3, 0x5 ;  /* 0x000000050303781a */ /* 0x000fe40000000000 */
[----:B------:R-:W-:Y:S02]  /*00c0*/  SHF.R.S32.HI R27, RZ, 0x1a, R2 ;  /* 0x0000001aff1b7819 */ /* 0x000fe40000011402 */
[----:B------:R-:W-:Y:S02]  /*00d0*/  LOP3.LUT R4, R0, R3, RZ, 0xfc, !PT ;  /* 0x0000000300047212 */ /* 0x000fe400078efcff */
[----:B------:R-:W1:Y:S01]  /*00e0*/  LDC.64 R2, c[0x0][0x228] ;  /* 0x00008a00ff027b82 */ /* 0x000e620000000a00 */
[----:B------:R-:W-:Y:S02]  /*00f0*/  SGXT R27, R27, 0x1 ;  /* 0x000000011b1b781a */ /* 0x000fe40000000200 */
[----:B------:R-:W-:Y:S02]  /*0100*/  SHF.R.S32.HI R5, RZ, 0x1f, R4 ;  /* 0x0000001fff057819 */ /* 0x000fe40000011404 */
[----:B------:R-:W-:-:S02]  /*0110*/  LEA.HI R6, R27, R4, RZ, 0x6 ;  /* 0x000000041b067211 */ /* 0x000fc400078f30ff */
[----:B------:R-:W-:Y:S01]  /*0120*/  LEA.HI R7, R5, R4, RZ, 0x4 ;  /* 0x0000000405077211 */ /* 0x000fe200078f20ff */
[----:B------:R-:W-:Y:S01]  /*0130*/  IMAD.SHL.U32 R5, R21, 0x4, RZ ;  /* 0x0000000415057824 */ /* 0x000fe200078e00ff */
[----:B------:R-:W-:Y:S02]  /*0140*/  SHF.L.U32 R8, R6, 0x2, RZ ;  /* 0x0000000206087819 */ /* 0x000fe400000006ff */
[----:B------:R-:W-:Y:S02]  /*0150*/  LOP3.LUT R7, R7, 0xfffffff0, RZ, 0xc0, !PT ;  /* 0xfffffff007077812 */ /* 0x000fe400078ec0ff */
[----:B------:R-:W-:Y:S02]  /*0160*/  LOP3.LUT R5, R5, 0xc, RZ, 0xc0, !PT ;  /* 0x0000000c05057812 */ /* 0x000fe400078ec0ff */
[----:B------:R-:W-:Y:S01]  /*0170*/  LOP3.LUT R8, R8, 0xffffff00, RZ, 0xc0, !PT ;  /* 0xffffff0008087812 */ /* 0x000fe200078ec0ff */
[C---:B------:R-:W-:Y:S01]  /*0180*/  IMAD.IADD R6, R4.reuse, 0x1, -R7 ;  /* 0x0000000104067824 */ /* 0x040fe200078e0a07 */
[----:B------:R-:W-:-:S04]  /*0190*/  ISETP.GE.AND P1, PT, R4, 0x100, PT ;  /* 0x000001000400780c */ /* 0x000fc80003f26270 */
[----:B------:R-:W-:-:S05]  /*01a0*/  LEA R5, R6, R5, 0x4 ;  /* 0x0000000506057211 */ /* 0x000fca00078e20ff */
[----:B------:R-:W-:Y:S01]  /*01b0*/  IMAD.IADD R5, R5, 0x1, R8 ;  /* 0x0000000105057824 */ /* 0x000fe200078e0208 */
[----:B------:R-:W-:-:S03]  /*01c0*/  CS2R R8, SRZ ;  /* 0x0000000000087805 */ /* 0x000fc6000001ff00 */
[----:B-1----:R-:W-:Y:S01]  /*01d0*/  IMAD.WIDE R2, R5, 0x4, R2 ;  /* 0x0000000405027825 */ /* 0x002fe200078e0202 */
[----:B------:R-:W-:-:S04]  /*01e0*/  LEA.HI R5, R27, R4, RZ, 0x2 ;  /* 0x000000041b057211 */ /* 0x000fc800078f10ff */
[----:B------:R-:W-:Y:S01]  /*01f0*/  SHF.R.S32.HI R6, RZ, 0x2, R5 ;  /* 0x00000002ff067819 */ /* 0x000fe20000011405 */
[----:B------:R1:W2:Y:S01]  /*0200*/  @!P1 LDG.E.EL.128 R8, desc[UR6][R2.64] ;  /* 0x0000000602089981 */ /* 0x0002a2000c2e1d00 */
[----:B------:R-:W-:Y:S02]  /*0210*/  LOP3.LUT R12, R5, 0xfffffffc, RZ, 0xc0, !PT ;  /* 0xfffffffc050c7812 */ /* 0x000fe400078ec0ff */
[----:B------:R-:W-:-:S04]  /*0220*/  LEA.HI R5, R6, R6, RZ, 0x2 ;  /* 0x0000000606057211 */ /* 0x000fc800078f10ff */
[----:B------:R-:W-:Y:S02]  /*0230*/  LOP3.LUT R5, R5, 0xfffffffc, RZ, 0xc0, !PT ;  /* 0xfffffffc05057812 */ /* 0x000fe400078ec0ff */
[----:B------:R-:W-:-:S03]  /*0240*/  IADD3 R13, -R12, RZ, RZ ;  /* 0x000000ff0c0d7210 */ /* 0x000fc60007ffe1ff */
[----:B------:R-:W-:Y:S01]  /*0250*/  IMAD.MOV R5, RZ, RZ, -R5 ;  /* 0x000000ffff057224 */ /* 0x000fe200078e0a05 */
[----:B------:R-:W-:-:S04]  /*0260*/  VIADDMNMX R13, R4, R13, RZ, !PT ;  /* 0x0000000d040d7246 */ /* 0x000fc800078001ff */
[----:B------:R-:W-:Y:S02]  /*0270*/  VIADDMNMX R12, R6, R5, RZ, !PT ;  /* 0x00000005060c7246 */ /* 0x000fe400078001ff */
[----:B------:R-:W-:Y:S02]  /*0280*/  I2FP.F32.U32 R13, R13 ;  /* 0x0000000d000d7245 */ /* 0x000fe40000201000 */
[----:B------:R-:W-:Y:S02]  /*0290*/  I2FP.F32.U32 R12, R12 ;  /* 0x0000000c000c7245 */ /* 0x000fe40000201000 */
[----:B------:R-:W4:Y:S08]  /*02a0*/  F2I.TRUNC.NTZ R14, R13 ;  /* 0x0000000d000e7305 */ /* 0x000f30000020f100 */
[----:B------:R-:W5:Y:S01]  /*02b0*/  F2I.TRUNC.NTZ R15, R12 ;  /* 0x0000000c000f7305 */ /* 0x000f62000020f100 */
[----:B----4-:R-:W-:-:S02]  /*02c0*/  ISETP.LT.U32.AND P0, PT, R14, 0x2, PT ;  /* 0x000000020e00780c */ /* 0x010fc40003f01070 */
[----:B-1----:R-:W-:Y:S02]  /*02d0*/  SHF.R.S32.HI R2, RZ, 0x1f, R14 ;  /* 0x0000001fff027819 */ /* 0x002fe4000001140e */
[----:B0----5:R-:W-:Y:S02]  /*02e0*/  VIMNMX R5, R15, 0x2, PT ;  /* 0x000000020f057848 */ /* 0x021fe40003fe0100 */
[----:B------:R-:W-:-:S03]  /*02f0*/  ISETP.LT.AND.EX P0, PT, R2, RZ, PT, P0 ;  /* 0x000000ff0200720c */ /* 0x000fc60003f01300 */
[----:B------:R-:W-:Y:S01]  /*0300*/  IMAD.WIDE R4, R5, 0x10, R24 ;  /* 0x0000001005047825 */ /* 0x000fe200078e0218 */
[----:B------:R-:W-:Y:S02]  /*0310*/  SEL R3, R14, 0x2, P0 ;  /* 0x000000020e037807 */ /* 0x000fe40000000000 */
[----:B------:R-:W-:Y:S02]  /*0320*/  SEL R6, R2, RZ, P0 ;  /* 0x000000ff02067207 */ /* 0x000fe40000000000 */
[----:B------:R-:W-:Y:S02]  /*0330*/  IADD3 R22, P0, R4, UR4, RZ ;  /* 0x0000000404167c10 */ /* 0x000fe4000ff1e0ff */
[C---:B------:R-:W-:Y:S02]  /*0340*/  LEA R2, P2, R3.reuse, UR4, 0x2 ;  /* 0x0000000403027c11 */ /* 0x040fe4000f8410ff */
[----:B------:R-:W-:Y:S02]  /*0350*/  IADD3.X R23, R5, UR5, RZ, P0, !PT ;  /* 0x0000000505177c10 */ /* 0x000fe400087fe4ff */
[----:B------:R-:W-:-:S02]  /*0360*/  LEA.HI.X R3, R3, UR5, R6, 0x2, P2 ;  /* 0x0000000503037c11 */ /* 0x000fc400090f1406 */
[----:B------:R-:W-:Y:S01]  /*0370*/  IADD3 R4, P2, R4, R2, RZ ;  /* 0x0000000204047210 */ /* 0x000fe20007f5e0ff */
[----:B------:R-:W-:-:S03]  /*0380*/  IMAD.WIDE R22, R14, 0x4, R22 ;  /* 0x000000040e167825 */ /* 0x000fc600078e0216 */
[----:B------:R-:W-:Y:S01]  /*0390*/  IADD3.X R5, R5, R3, RZ, P2, !PT ;  /* 0x0000000305057210 */ /* 0x000fe200017fe4ff */
[----:B------:R-:W-:Y:S01]  /*03a0*/  IMAD.SHL.U32 R29, R15, 0x4, RZ ;  /* 0x000000040f1d7824 */ /* 0x000fe200078e00ff */
[----:B------:R-:W-:Y:S01]  /*03b0*/  CS2R R16, SRZ ;  /* 0x0000000000107805 */ /* 0x000fe2000001ff00 */
[----:B------:R-:W-:-:S04]  /*03c0*/  IMAD.WIDE R22, R7, 0x4, R22 ;  /* 0x0000000407167825 */ /* 0x000fc800078e0216 */
[C---:B------:R-:W-:Y:S01]  /*03d0*/  IMAD.WIDE R2, R29.reuse, 0x4, R2 ;  /* 0x000000041d027825 */ /* 0x040fe200078e0202 */
[----:B------:R-:W-:Y:S01]  /*03e0*/  IADD3 R29, R29, R7, R14 ;  /* 0x000000071d1d7210 */ /* 0x000fe20007ffe00e */
[----:B------:R-:W4:Y:S02]  /*03f0*/  @!P1 LDG.E.EL R17, desc[UR6][R22.64] ;  /* 0x0000000616119981 */ /* 0x000f24000c2e1900 */
[----:B------:R-:W-:-:S04]  /*0400*/  IMAD.WIDE R4, R7, 0x4, R4 ;  /* 0x0000000407047825 */ /* 0x000fc800078e0204 */
[----:B------:R-:W-:Y:S01]  /*0410*/  IMAD.WIDE R2, R7, 0x4, R2 ;  /* 0x0000000407027825 */ /* 0x000fe200078e0202 */
[----:B------:R0:W4:Y:S01]  /*0420*/  @!P1 LDG.E.EL R16, desc[UR6][R4.64+0x4] ;  /* 0x0000040604109981 */ /* 0x000122000c2e1900 */
[----:B------:R-:W-:Y:S02]  /*0430*/  CS2R R6, SRZ ;  /* 0x0000000000067805 */ /* 0x000fe4000001ff00 */
[----:B---3--:R-:W-:-:S04]  /*0440*/  IMAD.WIDE R28, R29, 0x4, R18 ;  /* 0x000000041d1c7825 */ /* 0x008fc800078e0212 */
[----:B------:R1:W3:Y:S04]  /*0450*/  @!P1 LDG.E.EL R6, desc[UR6][R2.64+0x4] ;  /* 0x0000040602069981 */ /* 0x0002e8000c2e1900 */
[----:B------:R5:W3:Y:S01]  /*0460*/  @!P1 LDG.E.EL R7, desc[UR6][R28.64] ;  /* 0x000000061c079981 */ /* 0x000ae2000c2e1900 */
[----:B------:R-:W-:-:S04]  /*0470*/  LOP3.LUT R0, R0, 0x1f, R21, 0xf8, !PT ;  /* 0x0000001f00007812 */ /* 0x000fc800078ef815 */
[----:B------:R-:W-:-:S04]  /*0480*/  LEA.HI R20, R27, R0, RZ, 0x2 ;  /* 0x000000001b147211 */ /* 0x000fc800078f10ff */
[----:B0-----:R-:W-:Y:S02]  /*0490*/  SHF.R.S32.HI R4, RZ, 0x2, R20 ;  /* 0x00000002ff047819 */ /* 0x001fe40000011414 */
[----:B------:R-:W-:Y:S02]  /*04a0*/  LOP3.LUT R20, R20, 0xfffffffc, RZ, 0xc0, !PT ;  /* 0xfffffffc14147812 */ /* 0x000fe400078ec0ff */
[----:B------:R-:W-:Y:S02]  /*04b0*/  LEA.HI R5, R4, R4, RZ, 0x2 ;  /* 0x0000000404057211 */ /* 0x000fe400078f10ff */
[----:B------:R-:W-:Y:S02]  /*04c0*/  IADD3 R21, -R20, RZ, RZ ;  /* 0x000000ff14157210 */ /* 0x000fe40007ffe1ff */
[----:B------:R-:W-:Y:S02]  /*04d0*/  LOP3.LUT R5, R5, 0xfffffffc, RZ, 0xc0, !PT ;  /* 0xfffffffc05057812 */ /* 0x000fe400078ec0ff */
[----:B------:R-:W-:-:S03]  /*04e0*/  VIADDMNMX R20, R0, R21, RZ, !PT ;  /* 0x0000001500147246 */ /* 0x000fc600078001ff */
[----:B------:R-:W-:Y:S01]  /*04f0*/  IMAD.MOV R5, RZ, RZ, -R5 ;  /* 0x000000ffff057224 */ /* 0x000fe200078e0a05 */
[----:B-1----:R-:W-:-:S04]  /*0500*/  I2FP.F32.U32 R2, R20 ;  /* 0x0000001400027245 */ /* 0x002fc80000201000 */
[----:B------:R-:W-:Y:S01]  /*0510*/  VIADDMNMX R4, R4, R5, RZ, !PT ;  /* 0x0000000504047246 */ /* 0x000fe200078001ff */
[----:B------:R-:W0:Y:S03]  /*0520*/  F2I.TRUNC.NTZ R3, R2 ;  /* 0x0000000200037305 */ /* 0x000e26000020f100 */
[----:B------:R-:W-:-:S05]  /*0530*/  I2FP.F32.U32 R4, R4 ;  /* 0x0000000400047245 */ /* 0x000fca0000201000 */
[----:B------:R-:W1:Y:S01]  /*0540*/  F2I.TRUNC.NTZ R5, R4 ;  /* 0x0000000400057305 */ /* 0x000e62000020f100 */
[----:B0-----:R-:W-:Y:S02]  /*0550*/  ISETP.LT.U32.AND P0, PT, R3, 0x2, PT ;  /* 0x000000020300780c */ /* 0x001fe40003f01070 */
[----:B------:R-:W-:-:S04]  /*0560*/  SHF.R.S32.HI R20, RZ, 0x1f, R3 ;  /* 0x0000001fff147819 */ /* 0x000fc80000011403 */
[C---:B------:R-:W-:Y:S02]  /*0570*/  ISETP.LT.AND.EX P0, PT, R20.reuse, RZ, PT, P0 ;  /* 0x000000ff1400720c */ /* 0x040fe40003f01300 */
[----:B-1----:R-:W-:Y:S02]  /*0580*/  VIMNMX R21, R5, 0x2, PT ;  /* 0x0000000205157848 */ /* 0x002fe40003fe0100 */
[----:B------:R-:W-:Y:S02]  /*0590*/  SEL R23, R3, 0x2, P0 ;  /* 0x0000000203177807 */ /* 0x000fe40000000000 */
[----:B------:R-:W-:Y:S01]  /*05a0*/  SEL R26, R20, RZ, P0 ;  /* 0x000000ff141a7207 */ /* 0x000fe20000000000 */
[----:B------:R-:W-:Y:S01]  /*05b0*/  IMAD.WIDE R24, R21, 0x10, R24 ;  /* 0x0000001015187825 */ /* 0x000fe200078e0218 */
[----:B------:R-:W-:Y:S02]  /*05c0*/  LEA R20, P2, R23, UR4, 0x2 ;  /* 0x0000000417147c11 */ /* 0x000fe4000f8410ff */
[----:B------:R-:W-:-:S02]  /*05d0*/  IADD3 R22, P0, R24, UR4, RZ ;  /* 0x0000000418167c10 */ /* 0x000fc4000ff1e0ff */
[----:B------:R-:W-:Y:S02]  /*05e0*/  LEA.HI.X R21, R23, UR5, R26, 0x2, P2 ;  /* 0x0000000517157c11 */ /* 0x000fe400090f141a */
[----:B------:R-:W-:Y:S01]  /*05f0*/  IADD3 R24, P2, R24, R20, RZ ;  /* 0x0000001418187210 */ /* 0x000fe20007f5e0ff */
[----:B------:R-:W-:Y:S01]  /*0600*/  IMAD.SHL.U32 R26, R5, 0x4, RZ ;  /* 0x00000004051a7824 */ /* 0x000fe200078e00ff */
[----:B------:R-:W-:Y:S02]  /*0610*/  IADD3.X R23, R25, UR5, RZ, P0, !PT ;  /* 0x0000000519177c10 */ /* 0x000fe400087fe4ff */
[----:B------:R-:W-:Y:S02]  /*0620*/  IADD3.X R25, R25, R21, RZ, P2, !PT ;  /* 0x0000001519197210 */ /* 0x000fe400017fe4ff */
[----:B------:R-:W-:Y:S01]  /*0630*/  LEA.HI R27, R27, R0, RZ, 0x4 ;  /* 0x000000001b1b7211 */ /* 0x000fe200078f20ff */
[----:B------:R-:W-:Y:S01]  /*0640*/  IMAD.WIDE R20, R26, 0x4, R20 ;  /* 0x000000041a147825 */ /* 0x000fe200078e0214 */
[----:B------:R-:W-:-:S02]  /*0650*/  ISETP.GE.AND P0, PT, R0, 0x100, PT ;  /* 0x000001000000780c */ /* 0x000fc40003f06270 */
[----:B------:R-:W-:Y:S01]  /*0660*/  LOP3.LUT R27, R27, 0xfffffff0, RZ, 0xc0, !PT ;  /* 0xfffffff01b1b7812 */ /* 0x000fe200078ec0ff */
[----:B------:R-:W-:-:S03]  /*0670*/  IMAD.WIDE R22, R3, 0x4, R22 ;  /* 0x0000000403167825 */ /* 0x000fc600078e0216 */
[----:B-----5:R-:W-:Y:S01]  /*0680*/  IADD3 R29, R26, R27, R3 ;  /* 0x0000001b1a1d7210 */ /* 0x020fe20007ffe003 */
[----:B------:R-:W-:-:S04]  /*0690*/  IMAD.WIDE R24, R27, 0x4, R24 ;  /* 0x000000041b187825 */ /* 0x000fc800078e0218 */
[----:B------:R-:W-:-:S04]  /*06a0*/  IMAD.WIDE R20, R27, 0x4, R20 ;  /* 0x000000041b147825 */ /* 0x000fc800078e0214 */
[----:B------:R-:W-:Y:S01]  /*06b0*/  IMAD.WIDE R22, R27, 0x4, R22 ;  /* 0x000000041b167825 */ /* 0x000fe200078e0216 */
[----:B------:R-:W-:-:S03]  /*06c0*/  CS2R R26, SRZ ;  /* 0x00000000001a7805 */ /* 0x000fc6000001ff00 */
[----:B------:R-:W-:Y:S01]  /*06d0*/  IMAD.WIDE R18, R29, 0x4, R18 ;  /* 0x000000041d127825 */ /* 0x000fe200078e0212 */
[----:B------:R-:W-:Y:S02]  /*06e0*/  CS2R R28, SRZ ;  /* 0x00000000001c7805 */ /* 0x000fe4000001ff00 */
[----:B------:R-:W5:Y:S04]  /*06f0*/  @!P0 LDG.E.EL R27, desc[UR6][R20.64+0x4] ;  /* 0x00000406141b8981 */ /* 0x000f68000c2e1900 */
[----:B------:R-:W5:Y:S04]  /*0700*/  @!P0 LDG.E.EL R26, desc[UR6][R24.64+0x4] ;  /* 0x00000406181a8981 */ /* 0x000f68000c2e1900 */
[----:B------:R0:W5:Y:S04]  /*0710*/  @!P0 LDG.E.EL R29, desc[UR6][R22.64] ;  /* 0x00000006161d8981 */ /* 0x000168000c2e1900 */
[----:B------:R1:W5:Y:S01]  /*0720*/  @!P0 LDG.E.EL R28, desc[UR6][R18.64] ;  /* 0x00000006121c8981 */ /* 0x000362000c2e1900 */
[----:B0-----:R-:W-:-:S05]  /*0730*/  I2FP.F32.S32 R22, R14 ;  /* 0x0000000e00167245 */ /* 0x001fca0000201400 */
[----:B------:R-:W-:Y:S01]  /*0740*/  FADD R22, R13, -R22 ;  /* 0x800000160d167221 */ /* 0x000fe20000000000 */
[----:B------:R-:W-:Y:S01]  /*0750*/  IMAD.MOV.U32 R21, RZ, RZ, 0x3e800000 ;  /* 0x3e800000ff157424 */ /* 0x000fe200078e00ff */
[----:B--2---:R-:W-:-:S05]  /*0760*/  SEL R9, R9, RZ, !P1 ;  /* 0x000000ff09097207 */ /* 0x004fca0004800000 */
[----:B------:R-:W-:-:S05]  /*0770*/  FMUL R31, R9, 1.4426950216293334961 ;  /* 0x3fb8aa3b091f7820 */ /* 0x000fca0000400000 */
[----:B------:R-:W-:Y:S02]  /*0780*/  FSETP.GEU.AND P2, PT, R31, -126, PT ;  /* 0xc2fc00001f00780b */ /* 0x000fe40003f4e000 */
[----:B------:R-:W-:Y:S02]  /*0790*/  SEL R8, R8, RZ, !P1 ;  /* 0x000000ff08087207 */ /* 0x000fe40004800000 */
[----:B------:R-:W-:Y:S02]  /*07a0*/  SEL R10, R10, RZ, !P1 ;  /* 0x000000ff0a0a7207 */ /* 0x000fe40004800000 */
[----:B------:R-:W-:-:S07]  /*07b0*/  SEL R11, R11, RZ, !P1 ;  /* 0x000000ff0b0b7207 */ /* 0x000fce0004800000 */
[----:B------:R-:W-:-:S04]  /*07c0*/  @!P2 FMUL R31, R31, 0.5 ;  /* 0x3f0000001f1fa820 */ /* 0x000fc80000400000 */
[----:B------:R-:W0:Y:S01]  /*07d0*/  MUFU.EX2 R20, R31 ;  /* 0x0000001f00147308 */ /* 0x000e220000000800 */
[----:B------:R-:W-:Y:S01]  /*07e0*/  FMUL R30, R8, 1.4426950216293334961 ;  /* 0x3fb8aa3b081e7820 */ /* 0x000fe20000400000 */
[----:B------:R-:W-:Y:S01]  /*07f0*/  FMUL R24, R10, 1.4426950216293334961 ;  /* 0x3fb8aa3b0a187820 */ /* 0x000fe20000400000 */
[----:B------:R-:W-:-:S03]  /*0800*/  FMUL R23, R11, 1.4426950216293334961 ;  /* 0x3fb8aa3b0b177820 */ /* 0x000fc60000400000 */
[----:B------:R-:W-:Y:S02]  /*0810*/  FSETP.GEU.AND P0, PT, R30, -126, PT ;  /* 0xc2fc00001e00780b */ /* 0x000fe40003f0e000 */
[----:B------:R-:W-:Y:S02]  /*0820*/  FSETP.GEU.AND P3, PT, R24, -126, PT ;  /* 0xc2fc00001800780b */ /* 0x000fe40003f6e000 */
[----:B------:R-:W-:Y:S01]  /*0830*/  FSETP.GEU.AND P4, PT, R23, -126, PT ;  /* 0xc2fc00001700780b */ /* 0x000fe20003f8e000 */
[----:B0-----:R-:W-:-:S04]  /*0840*/  @!P2 FMUL R20, R20, R20 ;  /* 0x000000141414a220 */ /* 0x001fc80000400000 */
[----:B-1----:R-:W-:-:S04]  /*0850*/  FADD.FTZ.RZ R19, R20, 1 ;  /* 0x3f80000014137421 */ /* 0x002fc8000001c000 */
[----:B------:R-:W-:Y:S02]  /*0860*/  @!P0 FMUL R30, R30, 0.5 ;  /* 0x3f0000001e1e8820 */ /* 0x000fe40000400000 */
[----:B------:R-:W-:Y:S02]  /*0870*/  @!P3 FMUL R24, R24, 0.5 ;  /* 0x3f0000001818b820 */ /* 0x000fe40000400000 */
[----:B------:R-:W-:Y:S01]  /*0880*/  @!P4 FMUL R23, R23, 0.5 ;  /* 0x3f0000001717c820 */ /* 0x000fe20000400000 */
[----:B------:R-:W-:Y:S01]  /*0890*/  IADD3 R19, R19, -0x3f400000, RZ ;  /* 0xc0c0000013137810 */ /* 0x000fe20007ffe0ff */
[----:B------:R0:W1:Y:S03]  /*08a0*/  MUFU.EX2 R18, R30 ;  /* 0x0000001e00127308 */ /* 0x0000660000000800 */
[----:B------:R-:W-:-:S05]  /*08b0*/  LOP3.LUT R19, R19, 0xff800000, RZ, 0xc0, !PT ;  /* 0xff80000013137812 */ /* 0x000fca00078ec0ff */
[----:B------:R2:W1:Y:S01]  /*08c0*/  MUFU.EX2 R14, R24 ;  /* 0x00000018000e7308 */ /* 0x0004620000000800 */
[----:B0-----:R-:W-:Y:S02]  /*08d0*/  FMNMX R30, RZ, R22, !PT ;  /* 0x00000016ff1e7209 */ /* 0x001fe40007800000 */
[----:B------:R-:W-:-:S05]  /*08e0*/  IADD3 R22, -R19, 0x40800000, RZ ;  /* 0x4080000013167810 */ /* 0x000fca0007ffe1ff */
[----:B------:R-:W0:Y:S01]  /*08f0*/  MUFU.EX2 R13, R23 ;  /* 0x00000017000d7308 */ /* 0x000e220000000800 */
[----:B------:R-:W-:Y:S01]  /*0900*/  FSETP.GEU.AND P2, PT, R30, 1, PT ;  /* 0x3f8000001e00780b */ /* 0x000fe20003f4e000 */
[----:B------:R-:W-:Y:S01]  /*0910*/  FFMA.FTZ R25, R22, R21, -1 ;  /* 0xbf80000016197423 */ /* 0x000fe20000010015 */
[----:B--2---:R-:W-:Y:S02]  /*0920*/  IADD3 R24, R20, -R19, RZ ;  /* 0x8000001314187210 */ /* 0x004fe40007ffe0ff */
[----:B------:R-:W-:Y:S02]  /*0930*/  FSEL R22, R30, 1, !P2 ;  /* 0x3f8000001e167808 */ /* 0x000fe40005000000 */
[----:B------:R-:W-:Y:S01]  /*0940*/  I2FP.F32.S32 R31, R15 ;  /* 0x0000000f001f7245 */ /* 0x000fe20000201400 */
[----:B------:R-:W-:Y:S02]  /*0950*/  IMAD.MOV.U32 R15, RZ, RZ, 0x3d39bf78 ;  /* 0x3d39bf78ff0f7424 */ /* 0x000fe400078e00ff */
[----:B-1----:R-:W-:Y:S01]  /*0960*/  @!P0 FMUL R18, R18, R18 ;  /* 0x0000001212128220 */ /* 0x002fe20000400000 */
[----:B------:R-:W-:Y:S01]  /*0970*/  @!P3 FMUL R14, R14, R14 ;  /* 0x0000000e0e0eb220 */ /* 0x000fe20000400000 */
[----:B----4-:R-:W-:Y:S01]  /*0980*/  FADD R30, R16, -R17 ;  /* 0x80000011101e7221 */ /* 0x010fe20000000000 */
[----:B------:R-:W-:Y:S01]  /*0990*/  FADD R16, R24, R25 ;  /* 0x0000001918107221 */ /* 0x000fe20000000000 */
[----:B0-----:R-:W-:-:S03]  /*09a0*/  @!P4 FMUL R13, R13, R13 ;  /* 0x0000000d0d0dc220 */ /* 0x001fc60000400000 */
[----:B------:R-:W-:Y:S01]  /*09b0*/  FFMA.FTZ R25, R16, -R15, 0.10546888411045074463 ;  /* 0x3dd8001210197423 */ /* 0x000fe2000001080f */
[-C--:B------:R-:W-:Y:S01]  /*09c0*/  FFMA R17, R30, R22.reuse, R17 ;  /* 0x000000161e117223 */ /* 0x080fe20000000011 */
[----:B------:R-:W-:Y:S01]  /*09d0*/  FADD.FTZ.RZ R23, R18, 1 ;  /* 0x3f80000012177421 */ /* 0x000fe2000001c000 */
[----:B------:R-:W-:Y:S01]  /*09e0*/  FADD.FTZ.RZ R24, R14, 1 ;  /* 0x3f8000000e187421 */ /* 0x000fe2000001c000 */
[----:B------:R-:W-:Y:S01]  /*09f0*/  FADD.FTZ.RZ R30, R13, 1 ;  /* 0x3f8000000d1e7421 */ /* 0x000fe2000001c000 */
[--C-:B---3--:R-:W-:Y:S01]  /*0a00*/  FADD R6, R6, -R7.reuse ;  /* 0x8000000706067221 */ /* 0x108fe20000000000 */
[----:B------:R-:W-:Y:S01]  /*0a10*/  FFMA.FTZ R25, R16, R25, -0.13229703903198242188 ;  /* 0xbe0778e010197423 */ /* 0x000fe20000010019 */
[----:B------:R-:W-:Y:S02]  /*0a20*/  IADD3 R23, R23, -0x3f400000, RZ ;  /* 0xc0c0000017177810 */ /* 0x000fe40007ffe0ff */
[----:B------:R-:W-:Y:S01]  /*0a30*/  FFMA R6, R6, R22, R7 ;  /* 0x0000001606067223 */ /* 0x000fe20000000007 */
[----:B------:R-:W-:-:S02]  /*0a40*/  VIADD R7, R24, 0xc0c00000 ;  /* 0xc0c0000018077836 */ /* 0x000fc40000000000 */
[C---:B------:R-:W-:Y:S01]  /*0a50*/  FFMA.FTZ R25, R16.reuse, R25, 0.14491446316242218018 ;  /* 0x3e14647510197423 */ /* 0x040fe20000010019 */
[----:B------:R-:W-:Y:S02]  /*0a60*/  IADD3 R22, R30, -0x3f400000, RZ ;  /* 0xc0c000001e167810 */ /* 0x000fe40007ffe0ff */
[----:B------:R-:W-:Y:S01]  /*0a70*/  LOP3.LUT R23, R23, 0xff800000, RZ, 0xc0, !PT ;  /* 0xff80000017177812 */ /* 0x000fe200078ec0ff */
[----:B------:R-:W-:Y:S01]  /*0a80*/  FFMA.FTZ R25, R16, R25, -0.16641564667224884033 ;  /* 0xbe2a68dd10197423 */ /* 0x000fe20000010019 */
[----:B------:R-:W-:Y:S02]  /*0a90*/  LOP3.LUT R7, R7, 0xff800000, RZ, 0xc0, !PT ;  /* 0xff80000007077812 */ /* 0x000fe400078ec0ff */
[----:B------:R-:W-:Y:S01]  /*0aa0*/  LOP3.LUT R22, R22, 0xff800000, RZ, 0xc0, !PT ;  /* 0xff80000016167812 */ /* 0x000fe200078ec0ff */
[----:B------:R-:W-:Y:S01]  /*0ab0*/  FFMA.FTZ R25, R16, R25, 0.19988867640495300293 ;  /* 0x3e4caf9e10197423 */ /* 0x000fe20000010019 */
[----:B------:R-:W-:Y:S02]  /*0ac0*/  IADD3 R24, -R23, 0x40800000, RZ ;  /* 0x4080000017187810 */ /* 0x000fe40007ffe1ff */
[----:B------:R-:W-:-:S02]  /*0ad0*/  IADD3 R30, -R7, 0x40800000, RZ ;  /* 0x40800000071e7810 */ /* 0x000fc40007ffe1ff */
[----:B------:R-:W-:Y:S01]  /*0ae0*/  IADD3 R34, -R22, 0x40800000, RZ ;  /* 0x4080000016227810 */ /* 0x000fe20007ffe1ff */
[----:B------:R-:W-:Y:S01]  /*0af0*/  FADD R12, R12, -R31 ;  /* 0x8000001f0c0c7221 */ /* 0x000fe20000000000 */
[----:B------:R-:W-:Y:S01]  /*0b00*/  FFMA.FTZ R31, R16, R25, -0.25000196695327758789 ;  /* 0xbe800042101f7423 */ /* 0x000fe20000010019 */
[----:B------:R-:W-:Y:S01]  /*0b10*/  IADD3 R32, R18, -R23, RZ ;  /* 0x8000001712207210 */ /* 0x000fe20007ffe0ff */
[-C--:B------:R-:W-:Y:S01]  /*0b20*/  FFMA.FTZ R25, R24, R21.reuse, -1 ;  /* 0xbf80000018197423 */ /* 0x080fe20000010015 */
[-C--:B------:R-:W-:Y:S01]  /*0b30*/  FFMA.FTZ R30, R30, R21.reuse, -1 ;  /* 0xbf8000001e1e7423 */ /* 0x080fe20000010015 */
[----:B------:R-:W-:Y:S01]  /*0b40*/  FFMA.FTZ R33, R34, R21, -1 ;  /* 0xbf80000022217423 */ /* 0x000fe20000010015 */
[----:B------:R-:W-:Y:S01]  /*0b50*/  IMAD.IADD R21, R14, 0x1, -R7 ;  /* 0x000000010e157824 */ /* 0x000fe200078e0a07 */
[----:B------:R-:W-:Y:S01]  /*0b60*/  IADD3 R24, R13, -R22, RZ ;  /* 0x800000160d187210 */ /* 0x000fe20007ffe0ff */
[----:B------:R-:W-:Y:S02]  /*0b70*/  FADD R32, R32, R25 ;  /* 0x0000001920207221 */ /* 0x000fe40000000000 */
[----:B------:R-:W-:-:S02]  /*0b80*/  FADD R30, R21, R30 ;  /* 0x0000001e151e7221 */ /* 0x000fc40000000000 */
[----:B------:R-:W-:Y:S01]  /*0b90*/  FADD R24, R24, R33 ;  /* 0x0000002118187221 */ /* 0x000fe20000000000 */
[-C--:B------:R-:W-:Y:S01]  /*0ba0*/  FFMA.FTZ R21, R32, -R15.reuse, 0.10546888411045074463 ;  /* 0x3dd8001220157423 */ /* 0x080fe2000001080f */
[-C--:B------:R-:W-:Y:S02]  /*0bb0*/  FFMA.FTZ R25, R30, -R15.reuse, 0.10546888411045074463 ;  /* 0x3dd800121e197423 */ /* 0x080fe4000001080f */
[----:B------:R-:W-:Y:S01]  /*0bc0*/  FFMA.FTZ R15, R24, -R15, 0.10546888411045074463 ;  /* 0x3dd80012180f7423 */ /* 0x000fe2000001080f */
[----:B------:R-:W-:Y:S01]  /*0bd0*/  FFMA.FTZ R21, R32, R21, -0.13229703903198242188 ;  /* 0xbe0778e020157423 */ /* 0x000fe20000010015 */
[----:B------:R-:W-:Y:S02]  /*0be0*/  FFMA.FTZ R25, R30, R25, -0.13229703903198242188 ;  /* 0xbe0778e01e197423 */ /* 0x000fe40000010019 */
[----:B------:R-:W-:Y:S01]  /*0bf0*/  FFMA.FTZ R15, R24, R15, -0.13229703903198242188 ;  /* 0xbe0778e0180f7423 */ /* 0x000fe2000001000f */
[----:B------:R-:W-:Y:S01]  /*0c00*/  FFMA.FTZ R21, R32, R21, 0.14491446316242218018 ;  /* 0x3e14647520157423 */ /* 0x000fe20000010015 */
[----:B------:R-:W-:-:S02]  /*0c10*/  FFMA.FTZ R25, R30, R25, 0.14491446316242218018 ;  /* 0x3e1464751e197423 */ /* 0x000fc40000010019 */
[----:B------:R-:W-:Y:S01]  /*0c20*/  FFMA.FTZ R15, R24, R15, 0.14491446316242218018 ;  /* 0x3e146475180f7423 */ /* 0x000fe2000001000f */
[----:B------:R-:W-:Y:S01]  /*0c30*/  FFMA.FTZ R21, R32, R21, -0.16641564667224884033 ;  /* 0xbe2a68dd20157423 */ /* 0x000fe20000010015 */
[----:B------:R-:W-:Y:S02]  /*0c40*/  FFMA.FTZ R25, R30, R25, -0.16641564667224884033 ;  /* 0xbe2a68dd1e197423 */ /* 0x000fe40000010019 */
[----:B------:R-:W-:Y:S01]  /*0c50*/  FFMA.FTZ R15, R24, R15, -0.16641564667224884033 ;  /* 0xbe2a68dd180f7423 */ /* 0x000fe2000001000f */
[----:B------:R-:W-:Y:S01]  /*0c60*/  FFMA.FTZ R31, R16, R31, 0.33333510160446166992 ;  /* 0x3eaaaae6101f7423 */ /* 0x000fe2000001001f */
[----:B------:R-:W-:Y:S01]  /*0c70*/  FFMA.FTZ R21, R32, R21, 0.19988867640495300293 ;  /* 0x3e4caf9e20157423 */ /* 0x000fe20000010015 */
[----:B------:R-:W-:Y:S01]  /*0c80*/  FFMA.FTZ R25, R30, R25, 0.19988867640495300293 ;  /* 0x3e4caf9e1e197423 */ /* 0x000fe20000010019 */
[----:B------:R-:W-:Y:S01]  /*0c90*/  FFMA.FTZ R15, R24, R15, 0.19988867640495300293 ;  /* 0x3e4caf9e180f7423 */ /* 0x000fe2000001000f */
[----:B------:R-:W-:Y:S01]  /*0ca0*/  FFMA.FTZ R31, R16, R31, -0.5 ;  /* 0xbf000000101f7423 */ /* 0x000fe2000001001f */
[----:B------:R-:W-:Y:S01]  /*0cb0*/  FFMA.FTZ R21, R32, R21, -0.25000196695327758789 ;  /* 0xbe80004220157423 */ /* 0x000fe20000010015 */
[----:B------:R-:W-:Y:S01]  /*0cc0*/  FFMA.FTZ R25, R30, R25, -0.25000196695327758789 ;  /* 0xbe8000421e197423 */ /* 0x000fe20000010019 */
[----:B------:R-:W-:Y:S01]  /*0cd0*/  FFMA.FTZ R15, R24, R15, -0.25000196695327758789 ;  /* 0xbe800042180f7423 */ /* 0x000fe2000001000f */
[----:B------:R-:W-:Y:S01]  /*0ce0*/  I2FP.F32.S32 R19, R19 ;  /* 0x0000001300137245 */ /* 0x000fe20000201400 */
[----:B------:R-:W-:Y:S01]  /*0cf0*/  FMUL R31, R16, R31 ;  /* 0x0000001f101f7220 */ /* 0x000fe20000400000 */
[----:B------:R-:W-:Y:S01]  /*0d00*/  FFMA.FTZ R21, R32, R21, 0.33333510160446166992 ;  /* 0x3eaaaae620157423 */ /* 0x000fe20000010015 */
[----:B------:R-:W-:Y:S01]  /*0d10*/  FFMA.FTZ R25, R30, R25, 0.33333510160446166992 ;  /* 0x3eaaaae61e197423 */ /* 0x000fe20000010019 */
[----:B------:R-:W-:Y:S01]  /*0d20*/  FFMA.FTZ R15, R24, R15, 0.33333510160446166992 ;  /* 0x3eaaaae6180f7423 */ /* 0x000fe2000001000f */
[----:B------:R-:W-:Y:S01]  /*0d30*/  ISETP.GE.U32.AND P5, PT, R18, 0x7f800000, PT ;  /* 0x7f8000001200780c */ /* 0x000fe20003fa6070 */
[----:B------:R-:W-:Y:S01]  /*0d40*/  FFMA.FTZ R16, R16, R31, R16 ;  /* 0x0000001f10107223 */ /* 0x000fe20000010010 */
[----:B------:R-:W-:Y:S01]  /*0d50*/  FMUL R19, R19, 1.1920928955078125e-07 ;  /* 0x3400000013137820 */ /* 0x000fe20000400000 */
[----:B------:R-:W-:Y:S01]  /*0d60*/  FFMA.FTZ R21, R32, R21, -0.5 ;  /* 0xbf00000020157423 */ /* 0x000fe20000010015 */
[----:B------:R-:W-:Y:S01]  /*0d70*/  FFMA.FTZ R25, R30, R25, -0.5 ;  /* 0xbf0000001e197423 */ /* 0x000fe20000010019 */
[----:B------:R-:W-:Y:S01]  /*0d80*/  FFMA.FTZ R15, R24, R15, -0.5 ;  /* 0xbf000000180f7423 */ /* 0x000fe2000001000f */
[----:B------:R-:W-:Y:S01]  /*0d90*/  FFMA.FTZ R16, R19, 0.69314718246459960938, R16 ;  /* 0x3f31721813107823 */ /* 0x000fe20000010010 */
[----:B------:R-:W-:Y:S01]  /*0da0*/  I2FP.F32.S32 R7, R7 ;  /* 0x0000000700077245 */ /* 0x000fe20000201400 */
[----:B------:R-:W-:Y:S01]  /*0db0*/  FMUL R21, R32, R21 ;  /* 0x0000001520157220 */ /* 0x000fe20000400000 */
[----:B------:R-:W-:Y:S01]  /*0dc0*/  I2FP.F32.S32 R22, R22 ;  /* 0x0000001600167245 */ /* 0x000fe20000201400 */
[----:B------:R-:W-:Y:S01]  /*0dd0*/  FMUL R25, R30, R25 ;  /* 0x000000191e197220 */ /* 0x000fe20000400000 */
[----:B------:R-:W-:Y:S01]  /*0de0*/  I2FP.F32.S32 R23, R23 ;  /* 0x0000001700177245 */ /* 0x000fe20000201400 */
[----:B------:R-:W-:Y:S01]  /*0df0*/  FMUL R15, R24, R15 ;  /* 0x0000000f180f7220 */ /* 0x000fe20000400000 */
[----:B------:R-:W-:Y:S01]  /*0e00*/  FMNMX R19, RZ, R12, !PT ;  /* 0x0000000cff137209 */ /* 0x000fe20007800000 */
[----:B------:R-:W-:Y:S01]  /*0e10*/  FFMA.FTZ R32, R32, R21, R32 ;  /* 0x0000001520207223 */ /* 0x000fe20000010020 */
[----:B------:R-:W-:Y:S01]  /*0e20*/  FFMA.FTZ R30, R30, R25, R30 ;  /* 0x000000191e1e7223 */ /* 0x000fe2000001001e */
[----:B------:R-:W-:Y:S01]  /*0e30*/  FFMA.FTZ R15, R24, R15, R24 ;  /* 0x0000000f180f7223 */ /* 0x000fe20000010018 */
[----:B------:R-:W-:Y:S01]  /*0e40*/  FMUL R7, R7, 1.1920928955078125e-07 ;  /* 0x3400000007077820 */ /* 0x000fe20000400000 */
[----:B------:R-:W-:Y:S01]  /*0e50*/  FMUL R22, R22, 1.1920928955078125e-07 ;  /* 0x3400000016167820 */ /* 0x000fe20000400000 */
[----:B------:R-:W-:Y:S01]  /*0e60*/  FSETP.GEU.AND P6, PT, R19, 1, PT ;  /* 0x3f8000001300780b */ /* 0x000fe20003fce000 */
[----:B------:R-:W-:Y:S01]  /*0e70*/  FMUL R23, R23, 1.1920928955078125e-07 ;  /* 0x3400000017177820 */ /* 0x000fe20000400000 */
[----:B------:R-:W-:Y:S01]  /*0e80*/  BSSY B0, `(.L_x_0) ;  /* 0x0000010000007945 */ /* 0x000fe20003800000 */
[----:B------:R-:W-:Y:S01]  /*0e90*/  FSETP.GT.AND P0, PT, R9, 20, PT ;  /* 0x41a000000900780b */ /* 0x000fe20003f04000 */
[----:B------:R-:W-:Y:S01]  /*0ea0*/  FFMA.FTZ R7, R7, 0.69314718246459960938, R30 ;  /* 0x3f31721807077823 */ /* 0x000fe2000001001e */
[----:B------:R-:W-:Y:S01]  /*0eb0*/  ISETP.GE.U32.AND P2, PT, R20, 0x7f800000, PT ;  /* 0x7f8000001400780c */ /* 0x000fe20003f46070 */
[----:B------:R-:W-:Y:S01]  /*0ec0*/  FFMA.FTZ R12, R22, 0.69314718246459960938, R15 ;  /* 0x3f317218160c7823 */ /* 0x000fe2000001000f */
[----:B------:R-:W-:Y:S01]  /*0ed0*/  ISETP.GE.U32.AND P3, PT, R14, 0x7f800000, PT ;  /* 0x7f8000000e00780c */ /* 0x000fe20003f66070 */
[----:B------:R-:W-:Y:S01]  /*0ee0*/  FADD R17, -R6, R17 ;  /* 0x0000001106117221 */ /* 0x000fe20000000100 */
[----:B------:R-:W-:Y:S01]  /*0ef0*/  ISETP.GE.U32.AND P4, PT, R13, 0x7f800000, PT ;  /* 0x7f8000000d00780c */ /* 0x000fe20003f86070 */
[----:B------:R-:W-:Y:S01]  /*0f00*/  FFMA.FTZ R23, R23, 0.69314718246459960938, R32 ;  /* 0x3f31721817177823 */ /* 0x000fe20000010020 */
[----:B------:R-:W-:Y:S01]  /*0f10*/  FSEL R19, R19, 1, !P6 ;  /* 0x3f80000013137808 */ /* 0x000fe20007000000 */
[----:B------:R-:W-:Y:S10]  /*0f20*/  @!P5 BRA `(.L_x_1) ;  /* 0x000000000014d947 */ /* 0x000ff40003800000 */
[C---:B------:R-:W-:Y:S02]  /*0f30*/  ISETP.GE.AND P5, PT, R18.reuse, -0x407fffff, PT ;  /* 0xbf8000011200780c */ /* 0x040fe40003fa6270 */
[----:B------:R-:W-:-:S11]  /*0f40*/  FSETP.NEU.AND P6, PT, R18, RZ, PT ;  /* 0x000000ff1200720b */ /* 0x000fd60003fcd000 */
[----:B------:R-:W-:-:S05]  /*0f50*/  @P5 MOV R15, 0x7f800000 ;  /* 0x7f800000000f5802 */ /* 0x000fca0000000f00 */
[----:B------:R-:W-:-:S05]  /*0f60*/  @P5 FFMA.FTZ R23, R18, R15, +INF ;  /* 0x7f80000012175423 */ /* 0x000fca000001000f */
[----:B------:R-:W-:-:S07]  /*0f70*/  FSEL R23, R23, -RZ, P6 ;  /* 0x800000ff17177208 */ /* 0x000fce0003000000 */
.L_x_1:
[----:B------:R-:W-:Y:S05]  /*0f80*/  BSYNC B0 ;  /* 0x0000000000007941 */ /* 0x000fea0003800000 */
.L_x_0:
[----:B------:R-:W-:Y:S04]  /*0f90*/  BSSY B0, `(.L_x_2) ;  /* 0x0000007000007945 */ /* 0x000fe80003800000 */
[----:B------:R-:W-:Y:S05]  /*0fa0*/  @!P2 BRA `(.L_x_3) ;  /* 0x000000000014a947 */ /* 0x000fea0003800000 */
[C---:B------:R-:W-:Y:S02]  /*0fb0*/  ISETP.GE.AND P2, PT, R20.reuse, -0x407fffff, PT ;  /* 0xbf8000011400780c */ /* 0x040fe40003f46270 */
[----:B------:R-:W-:-:S11]  /*0fc0*/  FSETP.NEU.AND P5, PT, R20, RZ, PT ;  /* 0x000000ff1400720b */ /* 0x000fd60003fad000 */
[----:B------:R-:W-:-:S04]  /*0fd0*/  @P2 IMAD.MOV.U32 R15, RZ, RZ, 0x7f800000 ;  /* 0x7f800000ff0f2424 */ /* 0x000fc800078e00ff */
[----:B------:R-:W-:-:S05]  /*0fe0*/  @P2 FFMA.FTZ R16, R20, R15, +INF ;  /* 0x7f80000014102423 */ /* 0x000fca000001000f */
[----:B------:R-:W-:-:S07]  /*0ff0*/  FSEL R16, R16, -RZ, P5 ;  /* 0x800000ff10107208 */ /* 0x000fce0002800000 */
.L_x_3:
[----:B------:R-:W-:Y:S05]  /*1000*/  BSYNC B0 ;  /* 0x0000000000007941 */ /* 0x000fea0003800000 */
.L_x_2:
[----:B------:R-:W-:Y:S04]  /*1010*/  BSSY B0, `(.L_x_4) ;  /* 0x0000007000007945 */ /* 0x000fe80003800000 */
[----:B------:R-:W-:Y:S05]  /*1020*/  @!P3 BRA `(.L_x_5) ;  /* 0x000000000014b947 */ /* 0x000fea0003800000 */
[C---:B------:R-:W-:Y:S02]  /*1030*/  ISETP.GE.AND P2, PT, R14.reuse, -0x407fffff, PT ;  /* 0xbf8000010e00780c */ /* 0x040fe40003f46270 */
[----:B------:R-:W-:-:S11]  /*1040*/  FSETP.NEU.AND P3, PT, R14, RZ, PT ;  /* 0x000000ff0e00720b */ /* 0x000fd60003f6d000 */
[----:B------:R-:W-:-:S05]  /*1050*/  @P2 MOV R15, 0x7f800000 ;  /* 0x7f800000000f2802 */ /* 0x000fca0000000f00 */
[----:B------:R-:W-:-:S05]  /*1060*/  @P2 FFMA.FTZ R7, R14, R15, +INF ;  /* 0x7f8000000e072423 */ /* 0x000fca000001000f */
[----:B------:R-:W-:-:S07]  /*1070*/  FSEL R7, R7, -RZ, P3 ;  /* 0x800000ff07077208 */ /* 0x000fce0001800000 */
.L_x_5:
[----:B------:R-:W-:Y:S05]  /*1080*/  BSYNC B0 ;  /* 0x0000000000007941 */ /* 0x000fea0003800000 */
.L_x_4:
[----:B------:R-:W-:Y:S04]  /*1090*/  BSSY B0, `(.L_x_6) ;  /* 0x0000007000007945 */ /* 0x000fe80003800000 */
[----:B------:R-:W-:Y:S05]  /*10a0*/  @!P4 BRA `(.L_x_7) ;  /* 0x000000000014c947 */ /* 0x000fea0003800000 */
[C---:B------:R-:W-:Y:S02]  /*10b0*/  ISETP.GE.AND P2, PT, R13.reuse, -0x407fffff, PT ;  /* 0xbf8000010d00780c */ /* 0x040fe40003f46270 */
[----:B------:R-:W-:-:S11]  /*10c0*/  FSETP.NEU.AND P3, PT, R13, RZ, PT ;  /* 0x000000ff0d00720b */ /* 0x000fd60003f6d000 */
[----:B------:R-:W-:-:S05]  /*10d0*/  @P2 MOV R14, 0x7f800000 ;  /* 0x7f800000000e2802 */ /* 0x000fca0000000f00 */
[----:B------:R-:W-:-:S05]  /*10e0*/  @P2 FFMA.FTZ R12, R13, R14, +INF ;  /* 0x7f8000000d0c2423 */ /* 0x000fca000001000e */
[----:B------:R-:W-:-:S07]  /*10f0*/  FSEL R12, R12, -RZ, P3 ;  /* 0x800000ff0c0c7208 */ /* 0x000fce0001800000 */
.L_x_7:
[----:B------:R-:W-:Y:S05]  /*1100*/  BSYNC B0 ;  /* 0x0000000000007941 */ /* 0x000fea0003800000 */
.L_x_6:
[----:B------:R-:W-:Y:S01]  /*1110*/  FSEL R16, R9, R16, P0 ;  /* 0x0000001009107208 */ /* 0x000fe20000000000 */
[----:B------:R-:W-:Y:S01]  /*1120*/  FFMA R17, R17, R19, R6 ;  /* 0x0000001311117223 */ /* 0x000fe20000000006 */
[----:B------:R-:W-:Y:S01]  /*1130*/  FSETP.GT.AND P2, PT, R8, 20, PT ;  /* 0x41a000000800780b */ /* 0x000fe20003f44000 */
[----:B------:R-:W0:Y:S01]  /*1140*/  S2UR UR5, SR_CgaCtaId ;  /* 0x00000000000579c3 */ /* 0x000e220000008800 */
[----:B------:R-:W-:Y:S01]  /*1150*/  FSETP.GT.AND P0, PT, R10, 20, PT ;  /* 0x41a000000a00780b */ /* 0x000fe20003f04000 */
[----:B------:R-:W-:Y:S01]  /*1160*/  FADD R6, -R17, R16 ;  /* 0x0000001011067221 */ /* 0x000fe20000000100 */
[----:B------:R-:W-:Y:S01]  /*1170*/  FSEL R8, R8, R23, P2 ;  /* 0x0000001708087208 */ /* 0x000fe20001000000 */
[----:B------:R-:W-:Y:S01]  /*1180*/  UMOV UR4, 0x400 ;  /* 0x0000040000047882 */ /* 0x000fe20000000000 */
[----:B------:R-:W-:Y:S01]  /*1190*/  FSEL R10, R10, R7, P0 ;  /* 0x000000070a0a7208 */ /* 0x000fe20000000000 */
[----:B------:R-:W-:Y:S01]  /*11a0*/  FMUL R7, R6, R6 ;  /* 0x0000000606077220 */ /* 0x000fe20000400000 */
[----:B------:R-:W-:Y:S01]  /*11b0*/  FSETP.GT.AND P0, PT, R11, 20, PT ;  /* 0x41a000000b00780b */ /* 0x000fe20003f04000 */
[----:B------:R-:W-:Y:S01]  /*11c0*/  FADD R8, -R17, R8 ;  /* 0x0000000811087221 */ /* 0x000fe20000000100 */
[----:B------:R-:W-:Y:S01]  /*11d0*/  I2FP.F32.S32 R3, R3 ;  /* 0x0000000300037245 */ /* 0x000fe20000201400 */
[----:B------:R-:W-:Y:S01]  /*11e0*/  FMUL R9, R7, -300 ;  /* 0xc396000007097820 */ /* 0x000fe20000400000 */
[----:B------:R-:W-:Y:S01]  /*11f0*/  FSEL R12, R11, R12, P0 ;  /* 0x0000000c0b0c7208 */ /* 0x000fe20000000000 */
[----:B------:R-:W-:Y:S01]  /*1200*/  FADD R10, -R17, R10 ;  /* 0x0000000a110a7221 */ /* 0x000fe20000000100 */
[----:B------:R-:W-:Y:S01]  /*1210*/  FMUL R7, R8, R8 ;  /* 0x0000000808077220 */ /* 0x000fe20000400000 */
[----:B------:R-:W-:Y:S01]  /*1220*/  FMUL R13, R9, 1.4426950216293334961 ;  /* 0x3fb8aa3b090d7820 */ /* 0x000fe20000400000 */
[----:B------:R-:W-:Y:S01]  /*1230*/  I2FP.F32.S32 R5, R5 ;  /* 0x0000000500057245 */ /* 0x000fe20000201400 */
[----:B------:R-:W-:Y:S01]  /*1240*/  FADD R12, -R17, R12 ;  /* 0x0000000c110c7221 */ /* 0x000fe20000000100 */
[----:B------:R-:W-:Y:S01]  /*1250*/  FMUL R9, R10, R10 ;  /* 0x0000000a0a097220 */ /* 0x000fe20000400000 */
[----:B------:R-:W-:Y:S01]  /*1260*/  FMUL R11, R7, -300 ;  /* 0xc3960000070b7820 */ /* 0x000fe20000400000 */
[----:B------:R-:W-:Y:S01]  /*1270*/  FSETP.GEU.AND P2, PT, R13, -126, PT ;  /* 0xc2fc00000d00780b */ /* 0x000fe20003f4e000 */
[----:B------:R-:W-:Y:S01]  /*1280*/  FMUL R7, R12, R12 ;  /* 0x0000000c0c077220 */ /* 0x000fe20000400000 */
[----:B------:R-:W-:Y:S01]  /*1290*/  FMUL R9, R9, -300 ;  /* 0xc396000009097820 */ /* 0x000fe20000400000 */
[----:B------:R-:W-:Y:S01]  /*12a0*/  FMUL R11, R11, 1.4426950216293334961 ;  /* 0x3fb8aa3b0b0b7820 */ /* 0x000fe20000400000 */
[----:B------:R-:W-:Y:S01]  /*12b0*/  FADD R5, R4, -R5 ;  /* 0x8000000504057221 */ /* 0x000fe20000000000 */
[----:B------:R-:W-:Y:S01]  /*12c0*/  FMUL R7, R7, -300 ;  /* 0xc396000007077820 */ /* 0x000fe20000400000 */
[----:B------:R-:W-:Y:S01]  /*12d0*/  FMUL R14, R9, 1.4426950216293334961 ;  /* 0x3fb8aa3b090e7820 */ /* 0x000fe20000400000 */
[----:B0-----:R-:W-:Y:S01]  /*12e0*/  UPRMT UR4, UR5, 0x654, UR4 ;  /* 0x0000065405047896 */ /* 0x001fe20008000004 */
[----:B------:R-:W-:Y:S01]  /*12f0*/  FSETP.GEU.AND P0, PT, R11, -126, PT ;  /* 0xc2fc00000b00780b */ /* 0x000fe20003f0e000 */
[----:B------:R-:W-:Y:S01]  /*1300*/  FMUL R16, R7, 1.4426950216293334961 ;  /* 0x3fb8aa3b07107820 */ /* 0x000fe20000400000 */
[----:B------:R-:W-:Y:S01]  /*1310*/  FMNMX R5, RZ, R5, !PT ;  /* 0x00000005ff057209 */ /* 0x000fe20007800000 */
[----:B-----5:R-:W-:Y:S01]  /*1320*/  FADD R26, R26, -R29 ;  /* 0x8000001d1a1a7221 */ /* 0x020fe20000000000 */
[----:B------:R-:W-:Y:S01]  /*1330*/  FSETP.GEU.AND P3, PT, R14, -126, PT ;  /* 0xc2fc00000e00780b */ /* 0x000fe20003f6e000 */
[----:B------:R-:W-:Y:S01]  /*1340*/  @!P2 FMUL R13, R13, 0.5 ;  /* 0x3f0000000d0da820 */ /* 0x000fe20000400000 */
[----:B------:R-:W-:Y:S01]  /*1350*/  FSETP.GEU.AND P4, PT, R16, -126, PT ;  /* 0xc2fc00001000780b */ /* 0x000fe20003f8e000 */
[----:B------:R-:W-:-:S02]  /*1360*/  FADD R27, R27, -R28 ;  /* 0x8000001c1b1b7221 */ /* 0x000fc40000000000 */
[----:B------:R-:W0:Y:S04]  /*1370*/  MUFU.EX2 R9, R13 ;  /* 0x0000000d00097308 */ /* 0x000e280000000800 */
[----:B------:R-:W-:-:S04]  /*1380*/  @!P0 FMUL R11, R11, 0.5 ;  /* 0x3f0000000b0b8820 */ /* 0x000fc80000400000 */
[----:B------:R-:W1:Y:S01]  /*1390*/  MUFU.EX2 R7, R11 ;  /* 0x0000000b00077308 */ /* 0x000e620000000800 */
[----:B------:R-:W-:Y:S01]  /*13a0*/  @!P3 FMUL R14, R14, 0.5 ;  /* 0x3f0000000e0eb820 */ /* 0x000fe20000400000 */
[----:B------:R-:W-:Y:S01]  /*13b0*/  @!P4 FMUL R16, R16, 0.5 ;  /* 0x3f0000001010c820 */ /* 0x000fe20000400000 */
[----:B0-----:R-:W-:-:S05]  /*13c0*/  @!P2 FMUL R9, R9, R9 ;  /* 0x000000090909a220 */ /* 0x001fca0000400000 */
[----:B------:R-:W0:Y:S01]  /*13d0*/  MUFU.EX2 R15, R14 ;  /* 0x0000000e000f7308 */ /* 0x000e220000000800 */
[----:B------:R-:W-:Y:S01]  /*13e0*/  FMUL R9, R6, R9 ;  /* 0x0000000906097220 */ /* 0x000fe20000400000 */
[----:B-1----:R-:W-:-:S06]  /*13f0*/  @!P0 FMUL R7, R7, R7 ;  /* 0x0000000707078220 */ /* 0x002fcc0000400000 */
[----:B------:R-:W1:Y:S01]  /*1400*/  MUFU.EX2 R17, R16 ;  /* 0x0000001000117308 */ /* 0x000e620000000800 */
[----:B------:R-:W-:Y:S01]  /*1410*/  FFMA R9, R8, R7, R9 ;  /* 0x0000000708097223 */ /* 0x000fe20000000009 */
[----:B0-----:R-:W-:-:S04]  /*1420*/  @!P3 FMUL R15, R15, R15 ;  /* 0x0000000f0f0fb220 */ /* 0x001fc80000400000 */
[----:B------:R-:W-:Y:S01]  /*1430*/  FFMA R9, R10, R15, R9 ;  /* 0x0000000f0a097223 */ /* 0x000fe20000000009 */
[----:B-1----:R-:W-:-:S04]  /*1440*/  @!P4 FMUL R17, R17, R17 ;  /* 0x000000111111c220 */ /* 0x002fc80000400000 */
[----:B------:R-:W-:Y:S02]  /*1450*/  FFMA R9, R12, R17, R9 ;  /* 0x000000110c097223 */ /* 0x000fe40000000009 */
[----:B------:R-:W0:Y:S03]  /*1460*/  S2R R12, SR_TID.X ;  /* 0x00000000000c7919 */ /* 0x000e260000002100 */
[----:B------:R-:W-:Y:S02]  /*1470*/  FSEL R9, R9, RZ, !P1 ;  /* 0x000000ff09097208 */ /* 0x000fe40004800000 */
[----:B------:R-:W-:-:S03]  /*1480*/  FSETP.GEU.AND P1, PT, R5, 1, PT ;  /* 0x3f8000000500780b */ /* 0x000fc60003f2e000 */
[----:B------:R-:W1:Y:S01]  /*1490*/  SHFL.BFLY PT, R6, R9, 0x2, 0x1f ;  /* 0x0c401f0009067f89 */ /* 0x000e6200000e0000 */
[----:B------:R-:W-:Y:S01]  /*14a0*/  FSEL R5, R5, 1, !P1 ;  /* 0x3f80000005057808 */ /* 0x000fe20004800000 */
[----:B-1----:R-:W-:Y:S01]  /*14b0*/  FADD R6, R9, R6 ;  /* 0x0000000609067221 */ /* 0x002fe20000000000 */
[----:B0-----:R-:W-:Y:S02]  /*14c0*/  SHF.R.U32.HI R8, RZ, 0x2, R12 ;  /* 0x00000002ff087819 */ /* 0x001fe4000001160c */
[----:B------:R-:W-:Y:S02]  /*14d0*/  LOP3.LUT R11, R12, 0x1f, RZ, 0xc0, !PT ;  /* 0x0000001f0c0b7812 */ /* 0x000fe400078ec0ff */
[----:B------:R-:W0:Y:S01]  /*14e0*/  SHFL.BFLY PT, R7, R6, 0x1, 0x1f ;  /* 0x0c201f0006077f89 */ /* 0x000e2200000e0000 */
[----:B------:R-:W-:Y:S02]  /*14f0*/  SGXT.U32 R8, R8, 0x5 ;  /* 0x000000050808781a */ /* 0x000fe40000000000 */
[----:B------:R-:W-:-:S02]  /*1500*/  LEA R11, R11, UR4, 0x2 ;  /* 0x000000040b0b7c11 */ /* 0x000fc4000f8e10ff */
[----:B------:R-:W-:Y:S01]  /*1510*/  LEA R9, R8, UR4, 0x2 ;  /* 0x0000000408097c11 */ /* 0x000fe2000f8e10ff */
[----:B0-----:R-:W-:Y:S01]  /*1520*/  FADD R10, R6, R7 ;  /* 0x00000007060a7221 */ /* 0x001fe20000000000 */
[----:B------:R-:W-:Y:S02]  /*1530*/  FADD R6, R2, -R3 ;  /* 0x8000000302067221 */ /* 0x000fe40000000000 */
[----:B------:R-:W0:Y:S02]  /*1540*/  LDC.64 R2, c[0x0][0x210] ;  /* 0x00008400ff027b82 */ /* 0x000e240000000a00 */
[----:B------:R-:W-:Y:S01]  /*1550*/  STS [R9], R10 ;  /* 0x0000000a09007388 */ /* 0x000fe20000000800 */
[----:B------:R-:W-:-:S05]  /*1560*/  FMNMX R8, RZ, R6, !PT ;  /* 0x00000006ff087209 */ /* 0x000fca0007800000 */
[----:B------:R-:W-:Y:S01]  /*1570*/  BAR.SYNC.DEFER_BLOCKING 0x0 ;  /* 0x0000000000007b1d */ /* 0x000fe20000010000 */
[----:B------:R-:W-:-:S04]  /*1580*/  FSETP.GEU.AND P0, PT, R8, 1, PT ;  /* 0x3f8000000800780b */ /* 0x000fc80003f0e000 */
[----:B------:R-:W-:-:S03]  /*1590*/  FSEL R8, R8, 1, !P0 ;  /* 0x3f80000008087808 */ /* 0x000fc60004000000 */
[----:B------:R-:W1:Y:S01]  /*15a0*/  LDC.64 R6, c[0x0][0x218] ;  /* 0x00008600ff067b82 */ /* 0x000e620000000a00 */
[----:B------:R-:W-:Y:S01]  /*15b0*/  LOP3.LUT P0, RZ, R12, 0x60, RZ, 0xc0, !PT ;  /* 0x000000600cff7812 */ /* 0x000fe2000780c0ff */
[-C--:B------:R-:W-:Y:S01]  /*15c0*/  FFMA R26, R26, R8.reuse, R29 ;  /* 0x000000081a1a7223 */ /* 0x080fe2000000001d */
[----:B------:R-:W-:Y:S02]  /*15d0*/  FFMA R27, R27, R8, R28 ;  /* 0x000000081b1b7223 */ /* 0x000fe4000000001c */
[C---:B------:R-:W-:Y:S02]  /*15e0*/  ISETP.LT.AND P0, PT, R0.reuse, 0x100, !P0 ;  /* 0x000001000000780c */ /* 0x040fe40004701270 */
[----:B------:R-:W-:Y:S01]  /*15f0*/  FADD R26, -R27, R26 ;  /* 0x0000001a1b1a7221 */ /* 0x000fe20000000100 */
[----:B0-----:R-:W-:-:S04]  /*1600*/  IMAD.WIDE R2, R0, 0x4, R2 ;  /* 0x0000000400027825 */ /* 0x001fc800078e0202 */
[----:B------:R-:W-:Y:S01]  /*1610*/  FFMA R5, R26, R5, R27 ;  /* 0x000000051a057223 */ /* 0x000fe2000000001b */
[----:B------:R-:W0:Y:S01]  /*1620*/  LDS R11, [R11] ;  /* 0x000000000b0b7984 */ /* 0x000e220000000800 */
[----:B------:R-:W-:Y:S01]  /*1630*/  BAR.SYNC.DEFER_BLOCKING 0x0 ;  /* 0x0000000000007b1d */ /* 0x000fe20000010000 */
[----:B-1----:R-:W-:-:S05]  /*1640*/  IMAD.WIDE R6, R0, 0x4, R6 ;  /* 0x0000000400067825 */ /* 0x002fca00078e0206 */
[----:B------:R1:W-:Y:S01]  /*1650*/  @P0 STG.E desc[UR6][R2.64], R5 ;  /* 0x0000000502000986 */ /* 0x0003e2000c101906 */
[----:B0-----:R-:W-:Y:S01]  /*1660*/  FADD R11, R5, R11 ;  /* 0x0000000b050b7221 */ /* 0x001fe20000000000 */
[----:B------:R-:W-:Y:S06]  /*1670*/  BAR.SYNC.DEFER_BLOCKING 0x0 ;  /* 0x0000000000007b1d */ /* 0x000fec0000010000 */
[----:B-1----:R-:W-:Y:S05]  /*1680*/  @!P0 EXIT ;  /* 0x000000000000894d */ /* 0x002fea0003800000 */
[----:B------:R-:W-:Y:S01]  /*1690*/  STG.E desc[UR6][R6.64], R11 ;  /* 0x0000000b06007986 */ /* 0x000fe2000c101906 */
[----:B------:R-:W-:Y:S05]  /*16a0*/  EXIT ;  /* 0x000000000000794d */ /* 0x000fea0003800000 */
.L_x_8:
[----:B------:R-:W-:-:S00]  /*16b0*/  BRA `(.L_x_8) ;  /* 0xfffffffc00fc7947 */ /* 0x000fc0000383ffff */
[----:B------:R-:W-:-:S00]  /*16c0*/  NOP ;  /* 0x0000000000007918 */ /* 0x000fc00000000000 */
        /* <DEDUP_REMOVED lines=11> */
.L_x_9:


//--------------------- .nv.global.init           --------------------------
	.section	.nv.global.init,"aw",@progbits
.nv.global.init:
	.type		_$_str,@object
	.size		_$_str,(.L_0 - _$_str)
_$_str:
        /*0000*/ 	.byte	0x5f, 0x5f, 0x43, 0x55, 0x44, 0x41, 0x5f, 0x46, 0x54, 0x5a, 0x00
.L_0:


//--------------------- .nv.shared.triton_per_fused__to_copy__unsafe_index_abs_add_arange_clamp_exp_mul_pow_sub_sum_3 --------------------------
	.section	.nv.shared.triton_per_fused__to_copy__unsafe_index_abs_add_arange_clamp_exp_mul_pow_sub_sum_3,"aw",@nobits
	.sectionflags	@""
	.align	16
	.zero		1024


//--------------------- .nv.constant0.triton_per_fused__to_copy__unsafe_index_abs_add_arange_clamp_exp_mul_pow_sub_sum_3 --------------------------
	.section	.nv.constant0.triton_per_fused__to_copy__unsafe_index_abs_add_arange_clamp_exp_mul_pow_sub_sum_3,"a",@progbits
	.sectionflags	@""
	.align	4
.nv.constant0.triton_per_fused__to_copy__unsafe_index_abs_add_arange_clamp_exp_mul_pow_sub_sum_3:
	.zero		568
